//
// Generated by NVIDIA NVVM Compiler
//
// Compiler Build ID: CL-36424714
// Cuda compilation tools, release 13.0, V13.0.88
// Based on NVVM 20.0.0
//

.version 9.0
.target sm_100
.address_size 64

	// .globl	_Z4sum2PiiiS_

.visible .entry _Z4sum2PiiiS_(
	.param .u64 .ptr .align 1 _Z4sum2PiiiS__param_0,
	.param .u32 _Z4sum2PiiiS__param_1,
	.param .u32 _Z4sum2PiiiS__param_2,
	.param .u64 .ptr .align 1 _Z4sum2PiiiS__param_3
)
{
	.reg .pred 	%p<10>;
	.reg .b32 	%r<94>;
	.reg .b64 	%rd<92>;

	ld.param.u64 	%rd31, [_Z4sum2PiiiS__param_0];
	ld.param.u32 	%r15, [_Z4sum2PiiiS__param_1];
	ld.param.u32 	%r16, [_Z4sum2PiiiS__param_2];
	ld.param.u64 	%rd32, [_Z4sum2PiiiS__param_3];
	cvta.to.global.u64 	%rd1, %rd31;
	cvta.to.global.u64 	%rd2, %rd32;
	add.s32 	%r17, %r16, -1;
	add.s32 	%r18, %r17, %r15;
	div.s32 	%r19, %r18, %r16;
	cvt.s64.s32 	%rd3, %r19;
	cvt.s64.s32 	%rd4, %r17;
	setp.lt.s32 	%p1, %r16, 2;
	mov.b32 	%r93, 1;
	@%p1 bra 	$L__BB0_13;
	add.s64 	%rd34, %rd4, -1;
	setp.lt.u64 	%p2, %rd34, 15;
	mov.b32 	%r93, 1;
	mov.b64 	%rd87, 0;
	@%p2 bra 	$L__BB0_4;
	and.b64  	%rd87, %rd4, -16;
	shl.b64 	%rd6, %rd3, 2;
	add.s64 	%rd35, %rd6, %rd1;
	add.s64 	%rd84, %rd35, -4;
	shl.b64 	%rd8, %rd3, 6;
	add.s64 	%rd83, %rd2, 32;
	mov.b32 	%r93, 1;
	mov.u64 	%rd85, %rd87;
$L__BB0_3:
	.pragma "nounroll";
	st.global.u32 	[%rd83+-32], %r93;
	ld.global.u32 	%r23, [%rd84];
	add.s32 	%r24, %r23, %r93;
	st.global.u32 	[%rd83+-28], %r24;
	add.s64 	%rd36, %rd84, %rd6;
	ld.global.u32 	%r25, [%rd36];
	add.s32 	%r26, %r25, %r24;
	st.global.u32 	[%rd83+-24], %r26;
	add.s64 	%rd37, %rd36, %rd6;
	ld.global.u32 	%r27, [%rd37];
	add.s32 	%r28, %r27, %r26;
	st.global.u32 	[%rd83+-20], %r28;
	add.s64 	%rd38, %rd37, %rd6;
	ld.global.u32 	%r29, [%rd38];
	add.s32 	%r30, %r29, %r28;
	st.global.u32 	[%rd83+-16], %r30;
	add.s64 	%rd39, %rd38, %rd6;
	ld.global.u32 	%r31, [%rd39];
	add.s32 	%r32, %r31, %r30;
	st.global.u32 	[%rd83+-12], %r32;
	add.s64 	%rd40, %rd39, %rd6;
	ld.global.u32 	%r33, [%rd40];
	add.s32 	%r34, %r33, %r32;
	st.global.u32 	[%rd83+-8], %r34;
	add.s64 	%rd41, %rd40, %rd6;
	ld.global.u32 	%r35, [%rd41];
	add.s32 	%r36, %r35, %r34;
	st.global.u32 	[%rd83+-4], %r36;
	add.s64 	%rd42, %rd41, %rd6;
	ld.global.u32 	%r37, [%rd42];
	add.s32 	%r38, %r37, %r36;
	st.global.u32 	[%rd83], %r38;
	add.s64 	%rd43, %rd42, %rd6;
	ld.global.u32 	%r39, [%rd43];
	add.s32 	%r40, %r39, %r38;
	st.global.u32 	[%rd83+4], %r40;
	add.s64 	%rd44, %rd43, %rd6;
	ld.global.u32 	%r41, [%rd44];
	add.s32 	%r42, %r41, %r40;
	st.global.u32 	[%rd83+8], %r42;
	add.s64 	%rd45, %rd44, %rd6;
	ld.global.u32 	%r43, [%rd45];
	add.s32 	%r44, %r43, %r42;
	st.global.u32 	[%rd83+12], %r44;
	add.s64 	%rd46, %rd45, %rd6;
	ld.global.u32 	%r45, [%rd46];
	add.s32 	%r46, %r45, %r44;
	st.global.u32 	[%rd83+16], %r46;
	add.s64 	%rd47, %rd46, %rd6;
	ld.global.u32 	%r47, [%rd47];
	add.s32 	%r48, %r47, %r46;
	st.global.u32 	[%rd83+20], %r48;
	add.s64 	%rd48, %rd47, %rd6;
	ld.global.u32 	%r49, [%rd48];
	add.s32 	%r50, %r49, %r48;
	st.global.u32 	[%rd83+24], %r50;
	add.s64 	%rd49, %rd48, %rd6;
	ld.global.u32 	%r51, [%rd49];
	add.s32 	%r52, %r51, %r50;
	st.global.u32 	[%rd83+28], %r52;
	add.s64 	%rd50, %rd49, %rd6;
	ld.global.u32 	%r53, [%rd50];
	add.s32 	%r93, %r53, %r52;
	add.s64 	%rd85, %rd85, -16;
	add.s64 	%rd84, %rd84, %rd8;
	add.s64 	%rd83, %rd83, 64;
	setp.ne.s64 	%p3, %rd85, 0;
	@%p3 bra 	$L__BB0_3;
$L__BB0_4:
	cvt.u32.u64 	%r54, %rd4;
	and.b32  	%r55, %r54, 15;
	setp.eq.s32 	%p4, %r55, 0;
	@%p4 bra 	$L__BB0_13;
	and.b64  	%rd51, %rd4, 15;
	add.s64 	%rd52, %rd51, -1;
	setp.lt.u64 	%p5, %rd52, 7;
	@%p5 bra 	$L__BB0_7;
	shl.b64 	%rd53, %rd87, 2;
	add.s64 	%rd54, %rd2, %rd53;
	st.global.u32 	[%rd54], %r93;
	mad.lo.s64 	%rd55, %rd3, %rd87, %rd3;
	shl.b64 	%rd56, %rd55, 2;
	add.s64 	%rd57, %rd1, %rd56;
	ld.global.u32 	%r57, [%rd57+-4];
	add.s32 	%r58, %r57, %r93;
	st.global.u32 	[%rd54+4], %r58;
	shl.b64 	%rd58, %rd3, 2;
	add.s64 	%rd59, %rd57, %rd58;
	ld.global.u32 	%r59, [%rd59+-4];
	add.s32 	%r60, %r59, %r58;
	st.global.u32 	[%rd54+8], %r60;
	add.s64 	%rd60, %rd59, %rd58;
	ld.global.u32 	%r61, [%rd60+-4];
	add.s32 	%r62, %r61, %r60;
	st.global.u32 	[%rd54+12], %r62;
	add.s64 	%rd61, %rd60, %rd58;
	ld.global.u32 	%r63, [%rd61+-4];
	add.s32 	%r64, %r63, %r62;
	st.global.u32 	[%rd54+16], %r64;
	add.s64 	%rd62, %rd61, %rd58;
	ld.global.u32 	%r65, [%rd62+-4];
	add.s32 	%r66, %r65, %r64;
	st.global.u32 	[%rd54+20], %r66;
	add.s64 	%rd63, %rd62, %rd58;
	ld.global.u32 	%r67, [%rd63+-4];
	add.s32 	%r68, %r67, %r66;
	st.global.u32 	[%rd54+24], %r68;
	add.s64 	%rd64, %rd63, %rd58;
	ld.global.u32 	%r69, [%rd64+-4];
	add.s32 	%r70, %r69, %r68;
	st.global.u32 	[%rd54+28], %r70;
	add.s64 	%rd87, %rd87, 8;
	add.s64 	%rd65, %rd64, %rd58;
	ld.global.u32 	%r71, [%rd65+-4];
	add.s32 	%r93, %r71, %r70;
$L__BB0_7:
	and.b32  	%r73, %r54, 7;
	setp.eq.s32 	%p6, %r73, 0;
	@%p6 bra 	$L__BB0_13;
	and.b64  	%rd66, %rd4, 7;
	add.s64 	%rd67, %rd66, -1;
	setp.lt.u64 	%p7, %rd67, 3;
	@%p7 bra 	$L__BB0_10;
	shl.b64 	%rd68, %rd87, 2;
	add.s64 	%rd69, %rd2, %rd68;
	st.global.u32 	[%rd69], %r93;
	mad.lo.s64 	%rd70, %rd3, %rd87, %rd3;
	shl.b64 	%rd71, %rd70, 2;
	add.s64 	%rd72, %rd1, %rd71;
	ld.global.u32 	%r75, [%rd72+-4];
	add.s32 	%r76, %r75, %r93;
	st.global.u32 	[%rd69+4], %r76;
	shl.b64 	%rd73, %rd3, 2;
	add.s64 	%rd74, %rd72, %rd73;
	ld.global.u32 	%r77, [%rd74+-4];
	add.s32 	%r78, %r77, %r76;
	st.global.u32 	[%rd69+8], %r78;
	add.s64 	%rd75, %rd74, %rd73;
	ld.global.u32 	%r79, [%rd75+-4];
	add.s32 	%r80, %r79, %r78;
	st.global.u32 	[%rd69+12], %r80;
	add.s64 	%rd87, %rd87, 4;
	add.s64 	%rd76, %rd75, %rd73;
	ld.global.u32 	%r81, [%rd76+-4];
	add.s32 	%r93, %r81, %r80;
$L__BB0_10:
	and.b32  	%r83, %r54, 3;
	setp.eq.s32 	%p8, %r83, 0;
	@%p8 bra 	$L__BB0_13;
	mad.lo.s64 	%rd77, %rd3, %rd87, %rd3;
	shl.b64 	%rd78, %rd77, 2;
	add.s64 	%rd79, %rd78, %rd1;
	add.s64 	%rd91, %rd79, -4;
	shl.b64 	%rd22, %rd3, 2;
	shl.b64 	%rd80, %rd87, 2;
	add.s64 	%rd90, %rd2, %rd80;
	and.b64  	%rd89, %rd4, 3;
$L__BB0_12:
	.pragma "nounroll";
	st.global.u32 	[%rd90], %r93;
	ld.global.u32 	%r84, [%rd91];
	add.s32 	%r93, %r84, %r93;
	add.s64 	%rd91, %rd91, %rd22;
	add.s64 	%rd90, %rd90, 4;
	add.s64 	%rd89, %rd89, -1;
	setp.ne.s64 	%p9, %rd89, 0;
	@%p9 bra 	$L__BB0_12;
$L__BB0_13:
	shl.b64 	%rd81, %rd4, 2;
	add.s64 	%rd82, %rd2, %rd81;
	st.global.u32 	[%rd82], %r93;
	ret;

}


// ===== COMPILED SASS (sm_100) =====

	.target	sm_100

	.elftype	@"ET_EXEC"


//--------------------- .note.nv.tkinfo           --------------------------
	.section	.note.nv.tkinfo,"",@"SHT_NOTE"
	.sectionflags	@"SHF_NOTE_NV_TKINFO"
	.tkinfo
        /*0018*/ 	.word	0x00000002
        /*0030*/ 	.string	""
        /*0030*/ 	.string	"ptxas"
        /*0030*/ 	.string	"Cuda compilation tools, release 13.0, V13.0.88"
        /*0030*/ 	.string	"Build cuda_13.0.r13.0/compiler.36424714_0"
        /*0030*/ 	.string	"-arch sm_100 -m 64 "



//--------------------- .note.nv.cuinfo           --------------------------
	.section	.note.nv.cuinfo,"",@"SHT_NOTE"
	.sectionflags	@"SHF_NOTE_NV_CUINFO"
        /*0018*/ 	.short	0x0002
        /*001a*/ 	.short	0x0064
        /*001c*/ 	.short	0x0082
	.zero		2


//--------------------- .nv.info                  --------------------------
	.section	.nv.info,"",@"SHT_CUDA_INFO"
	.align	4


	//----- nvinfo : EIATTR_REGCOUNT
	.align		4
        /*0000*/ 	.byte	0x04, 0x2f
        /*0002*/ 	.short	(.L_1 - .L_0)
	.align		4
.L_0:
        /*0004*/ 	.word	index@(_Z4sum2PiiiS_)
        /*0008*/ 	.word	0x00000020


	//----- nvinfo : EIATTR_FRAME_SIZE
	.align		4
.L_1:
        /*000c*/ 	.byte	0x04, 0x11
        /*000e*/ 	.short	(.L_3 - .L_2)
	.align		4
.L_2:
        /*0010*/ 	.word	index@(_Z4sum2PiiiS_)
        /*0014*/ 	.word	0x00000000


	//----- nvinfo : EIATTR_MIN_STACK_SIZE
	.align		4
.L_3:
        /*0018*/ 	.byte	0x04, 0x12
        /*001a*/ 	.short	(.L_5 - .L_4)
	.align		4
.L_4:
        /*001c*/ 	.word	index@(_Z4sum2PiiiS_)
        /*0020*/ 	.word	0x00000000
.L_5:


//--------------------- .nv.compat                --------------------------
	.section	.nv.compat,"",@"SHT_CUDA_COMPAT_INFO"
	.align	4
        /*0000*/ 	.byte	0x02, 0x09, 0x00, 0x00, 0x02, 0x02, 0x01, 0x00, 0x02, 0x05, 0x05, 0x00, 0x03, 0x07, 0x01, 0x01
        /*0010*/ 	.byte	0x02, 0x03, 0x00, 0x00, 0x02, 0x06, 0x01, 0x00, 0x04, 0x0b, 0x08, 0x00, 0x09, 0x00, 0x00, 0x00
        /*0020*/ 	.byte	0x00, 0x00, 0x00, 0x00


//--------------------- .nv.info._Z4sum2PiiiS_    --------------------------
	.section	.nv.info._Z4sum2PiiiS_,"",@"SHT_CUDA_INFO"
	.sectionflags	@""
	.align	4


	//----- nvinfo : EIATTR_CUDA_API_VERSION
	.align		4
        /*0000*/ 	.byte	0x04, 0x37
        /*0002*/ 	.short	(.L_7 - .L_6)
.L_6:
        /*0004*/ 	.word	0x00000082


	//----- nvinfo : EIATTR_KPARAM_INFO
	.align		4
.L_7:
        /*0008*/ 	.byte	0x04, 0x17
        /*000a*/ 	.short	(.L_9 - .L_8)
.L_8:
        /*000c*/ 	.word	0x00000000
        /*0010*/ 	.short	0x0003
        /*0012*/ 	.short	0x0010
        /*0014*/ 	.byte	0x00, 0xf5, 0x21, 0x00


	//----- nvinfo : EIATTR_KPARAM_INFO
	.align		4
.L_9:
        /*0018*/ 	.byte	0x04, 0x17
        /*001a*/ 	.short	(.L_11 - .L_10)
.L_10:
        /*001c*/ 	.word	0x00000000
        /*0020*/ 	.short	0x0002
        /*0022*/ 	.short	0x000c
        /*0024*/ 	.byte	0x00, 0xf0, 0x11, 0x00


	//----- nvinfo : EIATTR_KPARAM_INFO
	.align		4
.L_11:
        /*0028*/ 	.byte	0x04, 0x17
        /*002a*/ 	.short	(.L_13 - .L_12)
.L_12:
        /*002c*/ 	.word	0x00000000
        /*0030*/ 	.short	0x0001
        /*0032*/ 	.short	0x0008
        /*0034*/ 	.byte	0x00, 0xf0, 0x11, 0x00


	//----- nvinfo : EIATTR_KPARAM_INFO
	.align		4
.L_13:
        /*0038*/ 	.byte	0x04, 0x17
        /*003a*/ 	.short	(.L_15 - .L_14)
.L_14:
        /*003c*/ 	.word	0x00000000
        /*0040*/ 	.short	0x0000
        /*0042*/ 	.short	0x0000
        /*0044*/ 	.byte	0x00, 0xf5, 0x21, 0x00


	//----- nvinfo : EIATTR_SPARSE_MMA_MASK
	.align		4
.L_15:
        /*0048*/ 	.byte	0x03, 0x50
        /*004a*/ 	.short	0x0000


	//----- nvinfo : EIATTR_MAXREG_COUNT
	.align		4
        /*004c*/ 	.byte	0x03, 0x1b
        /*004e*/ 	.short	0x00ff


	//----- nvinfo : EIATTR_MERCURY_ISA_VERSION
	.align		4
        /*0050*/ 	.byte	0x03, 0x5f
        /*0052*/ 	.short	0x0101


	//----- nvinfo : EIATTR_VRC_CTA_INIT_COUNT
	.align		4
        /*0054*/ 	.byte	0x02, 0x4a
	.zero		1
	.zero		1


	//----- nvinfo : EIATTR_EXIT_INSTR_OFFSETS
	.align		4
        /*0058*/ 	.byte	0x04, 0x1c
        /*005a*/ 	.short	(.L_17 - .L_16)


	//   ....[0]....
.L_16:
        /*005c*/ 	.word	0x00001230


	//----- nvinfo : EIATTR_CBANK_PARAM_SIZE
	.align		4
.L_17:
        /*0060*/ 	.byte	0x03, 0x19
        /*0062*/ 	.short	0x0018


	//----- nvinfo : EIATTR_PARAM_CBANK
	.align		4
        /*0064*/ 	.byte	0x04, 0x0a
        /*0066*/ 	.short	(.L_19 - .L_18)
	.align		4
.L_18:
        /*0068*/ 	.word	index@(.nv.constant0._Z4sum2PiiiS_)
        /*006c*/ 	.short	0x0380
        /*006e*/ 	.short	0x0018


	//----- nvinfo : EIATTR_SW_WAR
	.align		4
.L_19:
        /*0070*/ 	.byte	0x04, 0x36
        /*0072*/ 	.short	(.L_21 - .L_20)
.L_20:
        /*0074*/ 	.word	0x00000008
.L_21:


//--------------------- .nv.callgraph             --------------------------
	.section	.nv.callgraph,"",@"SHT_CUDA_CALLGRAPH"
	.align	4
	.sectionentsize	8
	.align		4
        /*0000*/ 	.word	0x00000000
	.align		4
        /*0004*/ 	.word	0xffffffff
	.align		4
        /*0008*/ 	.word	0x00000000
	.align		4
        /*000c*/ 	.word	0xfffffffe
	.align		4
        /*0010*/ 	.word	0x00000000
	.align		4
        /*0014*/ 	.word	0xfffffffd
	.align		4
        /*0018*/ 	.word	0x00000000
	.align		4
        /*001c*/ 	.word	0xfffffffc


//--------------------- .text._Z4sum2PiiiS_       --------------------------
	.section	.text._Z4sum2PiiiS_,"ax",@progbits
	.align	128
        .global         _Z4sum2PiiiS_
        .type           _Z4sum2PiiiS_,@function
        .size           _Z4sum2PiiiS_,(.L_x_7 - _Z4sum2PiiiS_)
        .other          _Z4sum2PiiiS_,@"STO_CUDA_ENTRY STV_DEFAULT"
_Z4sum2PiiiS_:
.text._Z4sum2PiiiS_:
[----:B------:R-:W-:Y:S08]  /*0000*/  LDC R1, c[0x0][0x37c] ;  /* 0x0000df00ff017b82 */ /* 0x000ff00000000800 */
[----:B------:R-:W0:Y:S01]  /*0010*/  LDC.64 R4, c[0x0][0x388] ;  /* 0x0000e200ff047b82 */ /* 0x000e220000000a00 */
[----:B------:R-:W1:Y:S01]  /*0020*/  LDCU.64 UR6, c[0x0][0x358] ;  /* 0x00006b00ff0677ac */ /* 0x000e620008000a00 */
[----:B------:R-:W-:Y:S01]  /*0030*/  IMAD.MOV.U32 R25, RZ, RZ, 0x1 ;  /* 0x00000001ff197424 */ /* 0x000fe200078e00ff */
[----:B0-----:R-:W-:Y:S01]  /*0040*/  IABS R9, R5 ;  /* 0x0000000500097213 */ /* 0x001fe20000000000 */
[----:B------:R-:W-:-:S03]  /*0050*/  VIADD R3, R5, 0xffffffff ;  /* 0xffffffff05037836 */ /* 0x000fc60000000000 */
[----:B------:R-:W0:Y:S01]  /*0060*/  I2F.RP R0, R9 ;  /* 0x0000000900007306 */ /* 0x000e220000209400 */
[----:B------:R-:W-:-:S07]  /*0070*/  IMAD.IADD R4, R3, 0x1, R4 ;  /* 0x0000000103047824 */ /* 0x000fce00078e0204 */
[----:B0-----:R-:W0:Y:S02]  /*0080*/  MUFU.RCP R0, R0 ;  /* 0x0000000000007308 */ /* 0x001e240000001000 */
[----:B0-----:R-:W-:-:S06]  /*0090*/  VIADD R6, R0, 0xffffffe ;  /* 0x0ffffffe00067836 */ /* 0x001fcc0000000000 */
[----:B------:R0:W2:Y:S02]  /*00a0*/  F2I.FTZ.U32.TRUNC.NTZ R7, R6 ;  /* 0x0000000600077305 */ /* 0x0000a4000021f000 */
[----:B0-----:R-:W-:Y:S02]  /*00b0*/  IMAD.MOV.U32 R6, RZ, RZ, RZ ;  /* 0x000000ffff067224 */ /* 0x001fe400078e00ff */
[----:B--2---:R-:W-:-:S04]  /*00c0*/  IMAD.MOV R2, RZ, RZ, -R7 ;  /* 0x000000ffff027224 */ /* 0x004fc800078e0a07 */
[----:B------:R-:W-:Y:S01]  /*00d0*/  IMAD R11, R2, R9, RZ ;  /* 0x00000009020b7224 */ /* 0x000fe200078e02ff */
[----:B------:R-:W-:Y:S02]  /*00e0*/  IABS R2, R4 ;  /* 0x0000000400027213 */ /* 0x000fe40000000000 */
[----:B------:R-:W-:Y:S01]  /*00f0*/  LOP3.LUT R4, R4, R5, RZ, 0x3c, !PT ;  /* 0x0000000504047212 */ /* 0x000fe200078e3cff */
[----:B------:R-:W-:-:S03]  /*0100*/  IMAD.HI.U32 R7, R7, R11, R6 ;  /* 0x0000000b07077227 */ /* 0x000fc600078e0006 */
[----:B------:R-:W-:-:S03]  /*0110*/  ISETP.GE.AND P0, PT, R4, RZ, PT ;  /* 0x000000ff0400720c */ /* 0x000fc60003f06270 */
[----:B------:R-:W-:-:S04]  /*0120*/  IMAD.HI.U32 R0, R7, R2, RZ ;  /* 0x0000000207007227 */ /* 0x000fc800078e00ff */
[----:B------:R-:W-:-:S04]  /*0130*/  IMAD.MOV R6, RZ, RZ, -R0 ;  /* 0x000000ffff067224 */ /* 0x000fc800078e0a00 */
[----:B------:R-:W-:-:S05]  /*0140*/  IMAD R2, R9, R6, R2 ;  /* 0x0000000609027224 */ /* 0x000fca00078e0202 */
[----:B------:R-:W-:-:S13]  /*0150*/  ISETP.GT.U32.AND P2, PT, R9, R2, PT ;  /* 0x000000020900720c */ /* 0x000fda0003f44070 */
[----:B------:R-:W-:Y:S01]  /*0160*/  @!P2 IMAD.IADD R2, R2, 0x1, -R9 ;  /* 0x000000010202a824 */ /* 0x000fe200078e0a09 */
[----:B------:R-:W-:Y:S02]  /*0170*/  @!P2 IADD3 R0, PT, PT, R0, 0x1, RZ ;  /* 0x000000010000a810 */ /* 0x000fe40007ffe0ff */
[----:B------:R-:W-:Y:S02]  /*0180*/  ISETP.NE.AND P2, PT, R5, RZ, PT ;  /* 0x000000ff0500720c */ /* 0x000fe40003f45270 */
[----:B------:R-:W-:Y:S02]  /*0190*/  ISETP.GE.U32.AND P1, PT, R2, R9, PT ;  /* 0x000000090200720c */ /* 0x000fe40003f26070 */
[----:B------:R-:W-:-:S11]  /*01a0*/  SHF.R.S32.HI R2, RZ, 0x1f, R3 ;  /* 0x0000001fff027819 */ /* 0x000fd60000011403 */
[----:B------:R-:W-:Y:S01]  /*01b0*/  @P1 VIADD R0, R0, 0x1 ;  /* 0x0000000100001836 */ /* 0x000fe20000000000 */
[----:B------:R-:W-:-:S03]  /*01c0*/  ISETP.GE.AND P1, PT, R5, 0x2, PT ;  /* 0x000000020500780c */ /* 0x000fc60003f26270 */
[----:B------:R-:W-:Y:S01]  /*01d0*/  @!P0 IMAD.MOV R0, RZ, RZ, -R0 ;  /* 0x000000ffff008224 */ /* 0x000fe200078e0a00 */
[----:B------:R-:W-:-:S09]  /*01e0*/  @!P2 LOP3.LUT R0, RZ, R5, RZ, 0x33, !PT ;  /* 0x00000005ff00a212 */ /* 0x000fd200078e33ff */
[----:B-1----:R-:W-:Y:S05]  /*01f0*/  @!P1 BRA `(.L_x_0) ;  /* 0x0000000c00fc9947 */ /* 0x002fea0003800000 */
[C---:B------:R-:W-:Y:S01]  /*0200*/  IADD3 R4, P1, PT, R3.reuse, -0x1, RZ ;  /* 0xffffffff03047810 */ /* 0x040fe20007f3e0ff */
[----:B------:R-:W-:Y:S01]  /*0210*/  IMAD.MOV.U32 R25, RZ, RZ, 0x1 ;  /* 0x00000001ff197424 */ /* 0x000fe200078e00ff */
[----:B------:R-:W-:Y:S01]  /*0220*/  SHF.R.S32.HI R13, RZ, 0x1f, R0 ;  /* 0x0000001fff0d7819 */ /* 0x000fe20000011400 */
[----:B------:R-:W-:Y:S01]  /*0230*/  IMAD.MOV.U32 R7, RZ, RZ, RZ ;  /* 0x000000ffff077224 */ /* 0x000fe200078e00ff */
[----:B------:R-:W-:Y:S02]  /*0240*/  ISETP.GE.U32.AND P0, PT, R4, 0xf, PT ;  /* 0x0000000f0400780c */ /* 0x000fe40003f06070 */
[----:B------:R-:W-:Y:S02]  /*0250*/  IADD3.X R4, PT, PT, R2, -0x1, RZ, P1, !PT ;  /* 0xffffffff02047810 */ /* 0x000fe40000ffe4ff */
[----:B------:R-:W-:Y:S02]  /*0260*/  LOP3.LUT P1, RZ, R3, 0xf, RZ, 0xc0, !PT ;  /* 0x0000000f03ff7812 */ /* 0x000fe4000782c0ff */
[----:B------:R-:W-:Y:S01]  /*0270*/  ISETP.GE.U32.AND.EX P0, PT, R4, RZ, PT, P0 ;  /* 0x000000ff0400720c */ /* 0x000fe20003f06100 */
[----:B------:R-:W-:-:S12]  /*0280*/  IMAD.MOV.U32 R4, RZ, RZ, RZ ;  /* 0x000000ffff047224 */ /* 0x000fd800078e00ff */
[----:B------:R-:W-:Y:S05]  /*0290*/  @!P0 BRA `(.L_x_1) ;  /* 0x0000000400b48947 */ /* 0x000fea0003800000 */
[----:B------:R-:W0:Y:S01]  /*02a0*/  LDC.64 R22, c[0x0][0x380] ;  /* 0x0000e000ff167b82 */ /* 0x000e220000000a00 */
[----:B------:R-:W1:Y:S01]  /*02b0*/  LDCU.64 UR4, c[0x0][0x390] ;  /* 0x00007200ff0477ac */ /* 0x000e620008000a00 */
[C---:B------:R-:W-:Y:S01]  /*02c0*/  IMAD.SHL.U32 R9, R0.reuse, 0x4, RZ ;  /* 0x0000000400097824 */ /* 0x040fe200078e00ff */
[C-C-:B------:R-:W-:Y:S01]  /*02d0*/  SHF.L.U64.HI R6, R0.reuse, 0x2, R13.reuse ;  /* 0x0000000200067819 */ /* 0x140fe2000001020d */
[----:B------:R-:W-:Y:S01]  /*02e0*/  IMAD.MOV.U32 R4, RZ, RZ, R2 ;  /* 0x000000ffff047224 */ /* 0x000fe200078e0002 */
[----:B------:R-:W-:Y:S01]  /*02f0*/  LOP3.LUT R7, R3, 0xfffffff0, RZ, 0xc0, !PT ;  /* 0xfffffff003077812 */ /* 0x000fe200078ec0ff */
[----:B------:R-:W-:Y:S01]  /*0300*/  IMAD.MOV.U32 R25, RZ, RZ, 0x1 ;  /* 0x00000001ff197424 */ /* 0x000fe200078e00ff */
[C---:B------:R-:W-:Y:S02]  /*0310*/  SHF.L.U64.HI R10, R0.reuse, 0x6, R13 ;  /* 0x00000006000a7819 */ /* 0x040fe4000001020d */
[----:B------:R-:W-:Y:S01]  /*0320*/  SHF.L.U32 R11, R0, 0x6, RZ ;  /* 0x00000006000b7819 */ /* 0x000fe200000006ff */
[----:B------:R-:W-:Y:S01]  /*0330*/  IMAD.MOV.U32 R8, RZ, RZ, R7 ;  /* 0x000000ffff087224 */ /* 0x000fe200078e0007 */
[----:B-1----:R-:W-:-:S04]  /*0340*/  UIADD3 UR4, UP0, UPT, UR4, 0x20, URZ ;  /* 0x0000002004047890 */ /* 0x002fc8000ff1e0ff */
[----:B------:R-:W-:Y:S01]  /*0350*/  UIADD3.X UR5, UPT, UPT, URZ, UR5, URZ, UP0, !UPT ;  /* 0x00000005ff057290 */ /* 0x000fe200087fe4ff */
[----:B0-----:R-:W-:Y:S01]  /*0360*/  IADD3 R22, P0, PT, R9, R22, RZ ;  /* 0x0000001609167210 */ /* 0x001fe20007f1e0ff */
[----:B------:R-:W-:-:S03]  /*0370*/  IMAD.U32 R16, RZ, RZ, UR4 ;  /* 0x00000004ff107e24 */ /* 0x000fc6000f8e00ff */
[----:B------:R-:W-:Y:S01]  /*0380*/  IADD3 R22, P2, PT, R22, -0x4, RZ ;  /* 0xfffffffc16167810 */ /* 0x000fe20007f5e0ff */
[----:B------:R-:W-:-:S03]  /*0390*/  IMAD.U32 R17, RZ, RZ, UR5 ;  /* 0x00000005ff117e24 */ /* 0x000fc6000f8e00ff */
[----:B------:R-:W-:Y:S01]  /*03a0*/  IADD3.X R5, PT, PT, R6, -0x1, R23, P2, P0 ;  /* 0xffffffff06057810 */ /* 0x000fe200017e0417 */
[----:B------:R-:W-:-:S08]  /*03b0*/  IMAD.MOV.U32 R23, RZ, RZ, R2 ;  /* 0x000000ffff177224 */ /* 0x000fd000078e0002 */
.L_x_2:
[----:B------:R-:W-:Y:S01]  /*03c0*/  IMAD.MOV.U32 R14, RZ, RZ, R16 ;  /* 0x000000ffff0e7224 */ /* 0x000fe200078e0010 */
[----:B------:R-:W-:Y:S01]  /*03d0*/  MOV R15, R17 ;  /* 0x00000011000f7202 */ /* 0x000fe20000000f00 */
[----:B------:R-:W-:Y:S02]  /*03e0*/  IMAD.MOV.U32 R20, RZ, RZ, R22 ;  /* 0x000000ffff147224 */ /* 0x000fe400078e0016 */
[----:B------:R-:W-:Y:S02]  /*03f0*/  IMAD.MOV.U32 R21, RZ, RZ, R5 ;  /* 0x000000ffff157224 */ /* 0x000fe400078e0005 */
[----:B------:R0:W-:Y:S04]  /*0400*/  STG.E desc[UR6][R14.64+-0x20], R25 ;  /* 0xffffe0190e007986 */ /* 0x0001e8000c101906 */
[----:B------:R-:W2:Y:S01]  /*0410*/  LDG.E R18, desc[UR6][R20.64] ;  /* 0x0000000614127981 */ /* 0x000ea2000c1e1900 */
[----:B------:R-:W-:-:S05]  /*0420*/  IADD3 R16, P0, PT, R22, R9, RZ ;  /* 0x0000000916107210 */ /* 0x000fca0007f1e0ff */
[----:B------:R-:W-:Y:S02]  /*0430*/  IMAD.X R17, R5, 0x1, R6, P0 ;  /* 0x0000000105117824 */ /* 0x000fe400000e0606 */
[----:B--2---:R-:W-:-:S05]  /*0440*/  IMAD.IADD R27, R18, 0x1, R25 ;  /* 0x00000001121b7824 */ /* 0x004fca00078e0219 */
[----:B------:R1:W-:Y:S04]  /*0450*/  STG.E desc[UR6][R14.64+-0x1c], R27 ;  /* 0xffffe41b0e007986 */ /* 0x0003e8000c101906 */
[----:B------:R-:W2:Y:S01]  /*0460*/  LDG.E R24, desc[UR6][R16.64] ;  /* 0x0000000610187981 */ /* 0x000ea2000c1e1900 */
[----:B------:R-:W-:-:S05]  /*0470*/  IADD3 R18, P0, PT, R16, R9, RZ ;  /* 0x0000000910127210 */ /* 0x000fca0007f1e0ff */
[----:B------:R-:W-:Y:S02]  /*0480*/  IMAD.X R19, R17, 0x1, R6, P0 ;  /* 0x0000000111137824 */ /* 0x000fe400000e0606 */
[----:B--2---:R-:W-:-:S05]  /*0490*/  IMAD.IADD R29, R27, 0x1, R24 ;  /* 0x000000011b1d7824 */ /* 0x004fca00078e0218 */
[----:B------:R2:W-:Y:S04]  /*04a0*/  STG.E desc[UR6][R14.64+-0x18], R29 ;  /* 0xffffe81d0e007986 */ /* 0x0005e8000c101906 */
[----:B------:R-:W0:Y:S01]  /*04b0*/  LDG.E R24, desc[UR6][R18.64] ;  /* 0x0000000612187981 */ /* 0x000e22000c1e1900 */
[----:B------:R-:W-:-:S05]  /*04c0*/  IADD3 R20, P0, PT, R18, R9, RZ ;  /* 0x0000000912147210 */ /* 0x000fca0007f1e0ff */
[----:B------:R-:W-:Y:S01]  /*04d0*/  IMAD.X R21, R19, 0x1, R6, P0 ;  /* 0x0000000113157824 */ /* 0x000fe200000e0606 */
[----:B0-----:R-:W-:-:S05]  /*04e0*/  IADD3 R25, PT, PT, R29, R24, RZ ;  /* 0x000000181d197210 */ /* 0x001fca0007ffe0ff */
[----:B------:R0:W-:Y:S04]  /*04f0*/  STG.E desc[UR6][R14.64+-0x14], R25 ;  /* 0xffffec190e007986 */ /* 0x0001e8000c101906 */
[----:B------:R-:W1:Y:S01]  /*0500*/  LDG.E R24, desc[UR6][R20.64] ;  /* 0x0000000614187981 */ /* 0x000e62000c1e1900 */
[----:B------:R-:W-:-:S05]  /*0510*/  IADD3 R16, P0, PT, R20, R9, RZ ;  /* 0x0000000914107210 */ /* 0x000fca0007f1e0ff */
[----:B------:R-:W-:Y:S02]  /*0520*/  IMAD.X R17, R21, 0x1, R6, P0 ;  /* 0x0000000115117824 */ /* 0x000fe400000e0606 */
[----:B-1----:R-:W-:-:S05]  /*0530*/  IMAD.IADD R27, R25, 0x1, R24 ;  /* 0x00000001191b7824 */ /* 0x002fca00078e0218 */
        /* <DEDUP_REMOVED lines=8> */
[----:B------:R-:W-:Y:S02]  /*05c0*/  IMAD.X R21, R19, 0x1, R6, P0 ;  /* 0x0000000113157824 */ /* 0x000fe400000e0606 */
[----:B0-----:R-:W-:-:S05]  /*05d0*/  IMAD.IADD R25, R29, 0x1, R24 ;  /* 0x000000011d197824 */ /* 0x001fca00078e0218 */
[----:B------:R0:W-:Y:S04]  /*05e0*/  STG.E desc[UR6][R14.64+-0x8], R25 ;  /* 0xfffff8190e007986 */ /* 0x0001e8000c101906 */
[----:B------:R-:W1:Y:S01]  /*05f0*/  LDG.E R24, desc[UR6][R20.64] ;  /* 0x0000000614187981 */ /* 0x000e62000c1e1900 */
[----:B------:R-:W-:-:S05]  /*0600*/  IADD3 R16, P0, PT, R20, R9, RZ ;  /* 0x0000000914107210 */ /* 0x000fca0007f1e0ff */
[----:B------:R-:W-:Y:S01]  /*0610*/  IMAD.X R17, R21, 0x1, R6, P0 ;  /* 0x0000000115117824 */ /* 0x000fe200000e0606 */
[----:B-1----:R-:W-:-:S05]  /*0620*/  IADD3 R27, PT, PT, R25, R24, RZ ;  /* 0x00000018191b7210 */ /* 0x002fca0007ffe0ff */
        /* <DEDUP_REMOVED lines=18> */
[----:B------:R-:W-:Y:S01]  /*0750*/  IMAD.X R19, R17, 0x1, R6, P0 ;  /* 0x0000000111137824 */ /* 0x000fe200000e0606 */
[----:B--2---:R-:W-:-:S05]  /*0760*/  IADD3 R29, PT, PT, R27, R24, RZ ;  /* 0x000000181b1d7210 */ /* 0x004fca0007ffe0ff */
        /* <DEDUP_REMOVED lines=16> */
[----:B------:R-:W2:Y:S01]  /*0870*/  LDG.E R24, desc[UR6][R18.64] ;  /* 0x0000000612187981 */ /* 0x000ea2000c1e1900 */
[----:B------:R-:W-:-:S04]  /*0880*/  IADD3 R20, P0, PT, R18, R9, RZ ;  /* 0x0000000912147210 */ /* 0x000fc80007f1e0ff */
[----:B------:R-:W-:Y:S02]  /*0890*/  IADD3.X R21, PT, PT, R19, R6, RZ, P0, !PT ;  /* 0x0000000613157210 */ /* 0x000fe400007fe4ff */
[----:B------:R-:W-:-:S04]  /*08a0*/  IADD3 R8, P0, PT, R8, -0x10, RZ ;  /* 0xfffffff008087810 */ /* 0x000fc80007f1e0ff */
[----:B------:R-:W-:Y:S02]  /*08b0*/  IADD3.X R23, PT, PT, R23, -0x1, RZ, P0, !PT ;  /* 0xffffffff17177810 */ /* 0x000fe400007fe4ff */
[----:B------:R-:W-:Y:S01]  /*08c0*/  ISETP.NE.U32.AND P0, PT, R8, RZ, PT ;  /* 0x000000ff0800720c */ /* 0x000fe20003f05070 */
[----:B--2---:R-:W-:-:S05]  /*08d0*/  IMAD.IADD R24, R29, 0x1, R24 ;  /* 0x000000011d187824 */ /* 0x004fca00078e0218 */
[----:B------:R1:W-:Y:S04]  /*08e0*/  STG.E desc[UR6][R14.64+0x1c], R24 ;  /* 0x00001c180e007986 */ /* 0x0003e8000c101906 */
[----:B------:R-:W0:Y:S01]  /*08f0*/  LDG.E R21, desc[UR6][R20.64] ;  /* 0x0000000614157981 */ /* 0x000e22000c1e1900 */
[----:B------:R-:W-:Y:S02]  /*0900*/  ISETP.NE.AND.EX P0, PT, R23, RZ, PT, P0 ;  /* 0x000000ff1700720c */ /* 0x000fe40003f05300 */
[----:B------:R-:W-:Y:S02]  /*0910*/  IADD3 R22, P2, PT, R22, R11, RZ ;  /* 0x0000000b16167210 */ /* 0x000fe40007f5e0ff */
[----:B------:R-:W-:-:S03]  /*0920*/  IADD3 R16, P3, PT, R14, 0x40, RZ ;  /* 0x000000400e107810 */ /* 0x000fc60007f7e0ff */
[----:B------:R-:W-:Y:S02]  /*0930*/  IMAD.X R5, R5, 0x1, R10, P2 ;  /* 0x0000000105057824 */ /* 0x000fe400010e060a */
[----:B------:R-:W-:Y:S02]  /*0940*/  IMAD.X R17, RZ, RZ, R15, P3 ;  /* 0x000000ffff117224 */ /* 0x000fe400018e060f */
[----:B0-----:R-:W-:Y:S02]  /*0950*/  IMAD.IADD R25, R24, 0x1, R21 ;  /* 0x0000000118197824 */ /* 0x001fe400078e0215 */
[----:B-1----:R-:W-:Y:S05]  /*0960*/  @P0 BRA `(.L_x_2) ;  /* 0xfffffff800940947 */ /* 0x002fea000383ffff */
.L_x_1:
[----:B------:R-:W-:Y:S05]  /*0970*/  @!P1 BRA `(.L_x_0) ;  /* 0x00000008001c9947 */ /* 0x000fea0003800000 */
[----:B------:R-:W-:-:S04]  /*0980*/  LOP3.LUT R5, R3, 0xf, RZ, 0xc0, !PT ;  /* 0x0000000f03057812 */ /* 0x000fc800078ec0ff */
[----:B------:R-:W-:-:S04]  /*0990*/  IADD3 R5, P1, PT, R5, -0x1, RZ ;  /* 0xffffffff05057810 */ /* 0x000fc80007f3e0ff */
[----:B------:R-:W-:Y:S01]  /*09a0*/  ISETP.GE.U32.AND P0, PT, R5, 0x7, PT ;  /* 0x000000070500780c */ /* 0x000fe20003f06070 */
[----:B------:R-:W-:Y:S01]  /*09b0*/  IMAD.X R5, RZ, RZ, -0x1, P1 ;  /* 0xffffffffff057424 */ /* 0x000fe200008e06ff */
[----:B------:R-:W-:-:S04]  /*09c0*/  LOP3.LUT P1, RZ, R3, 0x7, RZ, 0xc0, !PT ;  /* 0x0000000703ff7812 */ /* 0x000fc8000782c0ff */
[----:B------:R-:W-:-:S13]  /*09d0*/  ISETP.GE.U32.AND.EX P0, PT, R5, RZ, PT, P0 ;  /* 0x000000ff0500720c */ /* 0x000fda0003f06100 */
[----:B------:R-:W-:Y:S05]  /*09e0*/  @!P0 BRA `(.L_x_3) ;  /* 0x0000000000d48947 */ /* 0x000fea0003800000 */
[----:B------:R-:W0:Y:S01]  /*09f0*/  LDC.64 R8, c[0x0][0x390] ;  /* 0x0000e400ff087b82 */ /* 0x000e220000000a00 */
[-C--:B------:R-:W-:Y:S02]  /*0a00*/  IMAD R5, R13, R7.reuse, RZ ;  /* 0x000000070d057224 */ /* 0x080fe400078e02ff */
[----:B------:R-:W-:Y:S02]  /*0a10*/  IMAD.MOV.U32 R12, RZ, RZ, R0 ;  /* 0x000000ffff0c7224 */ /* 0x000fe400078e0000 */
[C---:B------:R-:W-:Y:S02]  /*0a20*/  IMAD R5, R0.reuse, R4, R5 ;  /* 0x0000000400057224 */ /* 0x040fe400078e0205 */
[----:B------:R-:W-:Y:S01]  /*0a30*/  IMAD.WIDE.U32 R14, R0, R7, R12 ;  /* 0x00000007000e7225 */ /* 0x000fe200078e000c */
[----:B------:R-:W1:Y:S04]  /*0a40*/  LDC.64 R10, c[0x0][0x380] ;  /* 0x0000e000ff0a7b82 */ /* 0x000e680000000a00 */
[----:B------:R-:W-:-:S02]  /*0a50*/  IADD3 R5, PT, PT, R15, R5, RZ ;  /* 0x000000050f057210 */ /* 0x000fc40007ffe0ff */
[----:B0-----:R-:W-:-:S04]  /*0a60*/  LEA R8, P0, R7, R8, 0x2 ;  /* 0x0000000807087211 */ /* 0x001fc800078010ff */
[----:B------:R-:W-:Y:S02]  /*0a70*/  LEA.HI.X R9, R7, R9, R4, 0x2, P0 ;  /* 0x0000000907097211 */ /* 0x000fe400000f1404 */
[----:B-1----:R-:W-:-:S03]  /*0a80*/  LEA R10, P2, R14, R10, 0x2 ;  /* 0x0000000a0e0a7211 */ /* 0x002fc600078410ff */
[----:B------:R0:W-:Y:S01]  /*0a90*/  STG.E desc[UR6][R8.64], R25 ;  /* 0x0000001908007986 */ /* 0x0001e2000c101906 */
[----:B------:R-:W-:-:S05]  /*0aa0*/  LEA.HI.X R11, R14, R11, R5, 0x2, P2 ;  /* 0x0000000b0e0b7211 */ /* 0x000fca00010f1405 */
[----:B------:R-:W2:Y:S01]  /*0ab0*/  LDG.E R6, desc[UR6][R10.64+-0x4] ;  /* 0xfffffc060a067981 */ /* 0x000ea2000c1e1900 */
[C---:B------:R-:W-:Y:S01]  /*0ac0*/  IMAD.SHL.U32 R15, R0.reuse, 0x4, RZ ;  /* 0x00000004000f7824 */ /* 0x040fe200078e00ff */
[----:B------:R-:W-:-:S04]  /*0ad0*/  SHF.L.U64.HI R5, R0, 0x2, R13 ;  /* 0x0000000200057819 */ /* 0x000fc8000001020d */
        /* <DEDUP_REMOVED lines=31> */
[----:B------:R-:W-:Y:S01]  /*0cd0*/  IADD3.X R15, PT, PT, R11, R5, RZ, P0, !PT ;  /* 0x000000050b0f7210 */ /* 0x000fe200007fe4ff */
[----:B--2---:R-:W-:-:S05]  /*0ce0*/  IMAD.IADD R5, R27, 0x1, R6 ;  /* 0x000000011b057824 */ /* 0x004fca00078e0206 */
[----:B------:R1:W-:Y:S04]  /*0cf0*/  STG.E desc[UR6][R8.64+0x1c], R5 ;  /* 0x00001c0508007986 */ /* 0x0003e8000c101906 */
[----:B------:R-:W0:Y:S01]  /*0d00*/  LDG.E R14, desc[UR6][R14.64+-0x4] ;  /* 0xfffffc060e0e7981 */ /* 0x000e22000c1e1900 */
[----:B------:R-:W-:-:S05]  /*0d10*/  IADD3 R7, P0, PT, R7, 0x8, RZ ;  /* 0x0000000807077810 */ /* 0x000fca0007f1e0ff */
[----:B------:R-:W-:Y:S02]  /*0d20*/  IMAD.X R4, RZ, RZ, R4, P0 ;  /* 0x000000ffff047224 */ /* 0x000fe400000e0604 */
[----:B01----:R-:W-:-:S07]  /*0d30*/  IMAD.IADD R25, R5, 0x1, R14 ;  /* 0x0000000105197824 */ /* 0x003fce00078e020e */
.L_x_3:
        /* <DEDUP_REMOVED lines=11> */
[----:B------:R-:W-:Y:S02]  /*0df0*/  IMAD.MOV.U32 R15, RZ, RZ, R13 ;  /* 0x000000ffff0f7224 */ /* 0x000fe400078e000d */
[C---:B------:R-:W-:Y:S01]  /*0e00*/  IMAD R5, R0.reuse, R4, R5 ;  /* 0x0000000400057224 */ /* 0x040fe200078e0205 */
[----:B------:R-:W1:Y:S01]  /*0e10*/  LDC.64 R10, c[0x0][0x380] ;  /* 0x0000e000ff0a7b82 */ /* 0x000e620000000a00 */
[----:B------:R-:W-:-:S05]  /*0e20*/  IMAD.WIDE.U32 R14, R0, R7, R14 ;  /* 0x00000007000e7225 */ /* 0x000fca00078e000e */
[----:B------:R-:W-:Y:S02]  /*0e30*/  IADD3 R5, PT, PT, R15, R5, RZ ;  /* 0x000000050f057210 */ /* 0x000fe40007ffe0ff */
        /* <DEDUP_REMOVED lines=19> */
[----:B------:R-:W-:Y:S01]  /*0f70*/  IMAD.X R11, R17, 0x1, R21, P0 ;  /* 0x00000001110b7824 */ /* 0x000fe200000e0615 */
[----:B--2---:R-:W-:-:S05]  /*0f80*/  IADD3 R21, PT, PT, R19, R6, RZ ;  /* 0x0000000613157210 */ /* 0x004fca0007ffe0ff */
[----:B------:R1:W-:Y:S04]  /*0f90*/  STG.E desc[UR6][R8.64+0xc], R21 ;  /* 0x00000c1508007986 */ /* 0x0003e8000c101906 */
[----:B------:R-:W0:Y:S01]  /*0fa0*/  LDG.E R10, desc[UR6][R10.64+-0x4] ;  /* 0xfffffc060a0a7981 */ /* 0x000e22000c1e1900 */
[----:B------:R-:W-:-:S05]  /*0fb0*/  IADD3 R7, P0, PT, R7, 0x4, RZ ;  /* 0x0000000407077810 */ /* 0x000fca0007f1e0ff */
[----:B------:R-:W-:Y:S02]  /*0fc0*/  IMAD.X R4, RZ, RZ, R4, P0 ;  /* 0x000000ffff047224 */ /* 0x000fe400000e0604 */
[----:B01----:R-:W-:-:S07]  /*0fd0*/  IMAD.IADD R25, R21, 0x1, R10 ;  /* 0x0000000115197824 */ /* 0x003fce00078e020a */
.L_x_4:
[----:B------:R-:W-:Y:S05]  /*0fe0*/  @!P1 BRA `(.L_x_0) ;  /* 0x0000000000809947 */ /* 0x000fea0003800000 */
[----:B------:R-:W0:Y:S01]  /*0ff0*/  LDC.64 R14, c[0x0][0x390] ;  /* 0x0000e400ff0e7b82 */ /* 0x000e220000000a00 */
[-C--:B------:R-:W-:Y:S02]  /*1000*/  IMAD R5, R13, R7.reuse, RZ ;  /* 0x000000070d057224 */ /* 0x080fe400078e02ff */
[----:B------:R-:W-:Y:S02]  /*1010*/  IMAD.MOV.U32 R10, RZ, RZ, R0 ;  /* 0x000000ffff0a7224 */ /* 0x000fe400078e0000 */
[----:B------:R-:W-:Y:S02]  /*1020*/  IMAD.MOV.U32 R11, RZ, RZ, R13 ;  /* 0x000000ffff0b7224 */ /* 0x000fe400078e000d */
[C---:B------:R-:W-:Y:S01]  /*1030*/  IMAD R5, R0.reuse, R4, R5 ;  /* 0x0000000400057224 */ /* 0x040fe200078e0205 */
[----:B------:R-:W1:Y:S01]  /*1040*/  LDC.64 R8, c[0x0][0x380] ;  /* 0x0000e000ff087b82 */ /* 0x000e620000000a00 */
[----:B------:R-:W-:-:S04]  /*1050*/  IMAD.WIDE.U32 R10, R0, R7, R10 ;  /* 0x00000007000a7225 */ /* 0x000fc800078e000a */
[----:B------:R-:W-:Y:S02]  /*1060*/  IMAD.IADD R5, R11, 0x1, R5 ;  /* 0x000000010b057824 */ /* 0x000fe400078e0205 */
[----:B------:R-:W-:Y:S01]  /*1070*/  IMAD.SHL.U32 R11, R0, 0x4, RZ ;  /* 0x00000004000b7824 */ /* 0x000fe200078e00ff */
[----:B0-----:R-:W-:-:S04]  /*1080*/  LEA R14, P1, R7, R14, 0x2 ;  /* 0x0000000e070e7211 */ /* 0x001fc800078210ff */
[----:B------:R-:W-:Y:S02]  /*1090*/  LEA.HI.X R15, R7, R15, R4, 0x2, P1 ;  /* 0x0000000f070f7211 */ /* 0x000fe400008f1404 */
[----:B-1----:R-:W-:-:S04]  /*10a0*/  LEA R8, P0, R10, R8, 0x2 ;  /* 0x000000080a087211 */ /* 0x002fc800078010ff */
[----:B------:R-:W-:Y:S02]  /*10b0*/  IADD3 R6, P1, PT, R8, -0x4, RZ ;  /* 0xfffffffc08067810 */ /* 0x000fe40007f3e0ff */
[----:B------:R-:W-:Y:S01]  /*10c0*/  LEA.HI.X R7, R10, R9, R5, 0x2, P0 ;  /* 0x000000090a077211 */ /* 0x000fe200000f1405 */
[----:B------:R-:W-:Y:S01]  /*10d0*/  HFMA2 R9, -RZ, RZ, 0, 0 ;  /* 0x00000000ff097431 */ /* 0x000fe200000001ff */
[----:B------:R-:W-:Y:S02]  /*10e0*/  SHF.L.U64.HI R10, R0, 0x2, R13 ;  /* 0x00000002000a7819 */ /* 0x000fe4000001020d */
[----:B------:R-:W-:Y:S02]  /*10f0*/  LOP3.LUT R8, R3, 0x3, RZ, 0xc0, !PT ;  /* 0x0000000303087812 */ /* 0x000fe400078ec0ff */
[----:B------:R-:W-:-:S07]  /*1100*/  IADD3.X R7, PT, PT, R7, -0x1, RZ, P1, !PT ;  /* 0xffffffff07077810 */ /* 0x000fce0000ffe4ff */
.L_x_5:
[----:B------:R-:W-:Y:S02]  /*1110*/  IMAD.MOV.U32 R4, RZ, RZ, R14 ;  /* 0x000000ffff047224 */ /* 0x000fe400078e000e */
[----:B------:R-:W-:-:S05]  /*1120*/  IMAD.MOV.U32 R5, RZ, RZ, R15 ;  /* 0x000000ffff057224 */ /* 0x000fca00078e000f */
[----:B------:R0:W-:Y:S04]  /*1130*/  STG.E desc[UR6][R4.64], R25 ;  /* 0x0000001904007986 */ /* 0x0001e8000c101906 */
[----:B------:R1:W0:Y:S01]  /*1140*/  LDG.E R0, desc[UR6][R6.64] ;  /* 0x0000000606007981 */ /* 0x000222000c1e1900 */
[----:B------:R-:W-:Y:S02]  /*1150*/  IADD3 R8, P0, PT, R8, -0x1, RZ ;  /* 0xffffffff08087810 */ /* 0x000fe40007f1e0ff */
[----:B------:R-:W-:Y:S02]  /*1160*/  IADD3 R14, P2, PT, R14, 0x4, RZ ;  /* 0x000000040e0e7810 */ /* 0x000fe40007f5e0ff */
[----:B------:R-:W-:Y:S02]  /*1170*/  IADD3.X R9, PT, PT, R9, -0x1, RZ, P0, !PT ;  /* 0xffffffff09097810 */ /* 0x000fe400007fe4ff */
[----:B------:R-:W-:Y:S01]  /*1180*/  ISETP.NE.U32.AND P0, PT, R8, RZ, PT ;  /* 0x000000ff0800720c */ /* 0x000fe20003f05070 */
[----:B------:R-:W-:Y:S01]  /*1190*/  IMAD.X R15, RZ, RZ, R15, P2 ;  /* 0x000000ffff0f7224 */ /* 0x000fe200010e060f */
[----:B-1----:R-:W-:-:S02]  /*11a0*/  IADD3 R6, P1, PT, R6, R11, RZ ;  /* 0x0000000b06067210 */ /* 0x002fc40007f3e0ff */
[----:B------:R-:W-:-:S03]  /*11b0*/  ISETP.NE.AND.EX P0, PT, R9, RZ, PT, P0 ;  /* 0x000000ff0900720c */ /* 0x000fc60003f05300 */
[----:B------:R-:W-:Y:S02]  /*11c0*/  IMAD.X R7, R7, 0x1, R10, P1 ;  /* 0x0000000107077824 */ /* 0x000fe400008e060a */
[----:B0-----:R-:W-:-:S08]  /*11d0*/  IMAD.IADD R25, R0, 0x1, R25 ;  /* 0x0000000100197824 */ /* 0x001fd000078e0219 */
[----:B------:R-:W-:Y:S05]  /*11e0*/  @P0 BRA `(.L_x_5) ;  /* 0xfffffffc00c80947 */ /* 0x000fea000383ffff */
.L_x_0:
[----:B------:R-:W0:Y:S02]  /*11f0*/  LDC.64 R4, c[0x0][0x390] ;  /* 0x0000e400ff047b82 */ /* 0x000e240000000a00 */
[----:B0-----:R-:W-:-:S04]  /*1200*/  LEA R4, P0, R3, R4, 0x2 ;  /* 0x0000000403047211 */ /* 0x001fc800078010ff */
[----:B------:R-:W-:-:S05]  /*1210*/  LEA.HI.X R5, R3, R5, R2, 0x2, P0 ;  /* 0x0000000503057211 */ /* 0x000fca00000f1402 */
[----:B------:R-:W-:Y:S01]  /*1220*/  STG.E desc[UR6][R4.64], R25 ;  /* 0x0000001904007986 */ /* 0x000fe2000c101906 */
[----:B------:R-:W-:Y:S05]  /*1230*/  EXIT ;  /* 0x000000000000794d */ /* 0x000fea0003800000 */
.L_x_6:
[----:B------:R-:W-:-:S00]  /*1240*/  BRA `(.L_x_6) ;  /* 0xfffffffc00fc7947 */ /* 0x000fc0000383ffff */
[----:B------:R-:W-:-:S00]  /*1250*/  NOP ;  /* 0x0000000000007918 */ /* 0x000fc00000000000 */
        /* <DEDUP_REMOVED lines=10> */
.L_x_7:


//--------------------- .nv.shared.reserved.0     --------------------------
	.section	.nv.shared.reserved.0,"aw",@nobits
	.weak		__nv_reservedSMEM_offset_0_alias
	.size		__nv_reservedSMEM_offset_0_alias, 0, 64
	.other		__nv_reservedSMEM_offset_0_alias,@"STO_CUDA_RESERVED_SHARED STV_DEFAULT"
__nv_reservedSMEM_offset_0_alias:
	.zero		0
	.zero		64


//--------------------- .nv.constant0._Z4sum2PiiiS_ --------------------------
	.section	.nv.constant0._Z4sum2PiiiS_,"a",@progbits
	.sectionflags	@""
	.align	4
.nv.constant0._Z4sum2PiiiS_:
	.zero		920


//--------------------- SYMBOLS --------------------------

	.type		.nv.reservedSmem.offset0,@object
	.size		.nv.reservedSmem.offset0,0x4
